	.headerflags	@"EF_CUDA_TEXMODE_UNIFIED EF_CUDA_64BIT_ADDRESS EF_CUDA_ACCELERATORS EF_CUDA_SM90 EF_CUDA_VIRTUAL_SM(EF_CUDA_SM90)"
	.elftype	@"ET_EXEC"


//--------------------- .nv.info                  --------------------------
	.section	.nv.info,"",@"SHT_CUDA_INFO"
	.align	4


	//----- nvinfo : EIATTR_REGCOUNT
	.align		4
        /*0000*/ 	.byte	0x04, 0x2f
        /*0002*/ 	.short	(.L_3 - .L_2)
	.align		4
.L_2:
        /*0004*/ 	.word	index@(triton_poi_fused__native_batch_norm_legit_no_training_convolution_relu_6)
        /*0008*/ 	.word	0x00000013


	//----- nvinfo : EIATTR_MIN_STACK_SIZE
	.align		4
.L_3:
        /*000c*/ 	.byte	0x04, 0x12
        /*000e*/ 	.short	(.L_5 - .L_4)
	.align		4
.L_4:
        /*0010*/ 	.word	index@(triton_poi_fused__native_batch_norm_legit_no_training_convolution_relu_6)
        /*0014*/ 	.word	0x00000000


	//----- nvinfo : EIATTR_FRAME_SIZE
	.align		4
.L_5:
        /*0018*/ 	.byte	0x04, 0x11
        /*001a*/ 	.short	(.L_7 - .L_6)
	.align		4
.L_6:
        /*001c*/ 	.word	index@(triton_poi_fused__native_batch_norm_legit_no_training_convolution_relu_6)
        /*0020*/ 	.word	0x00000000


	//----- nvinfo : EIATTR_MIN_STACK_SIZE
	.align		4
.L_7:
        /*0024*/ 	.byte	0x04, 0x12
        /*0026*/ 	.short	(.L_9 - .L_8)
	.align		4
.L_8:
        /*0028*/ 	.word	index@(triton_poi_fused__native_batch_norm_legit_no_training_convolution_relu_6)
        /*002c*/ 	.word	0x00000000
.L_9:


//--------------------- .nv.info.triton_poi_fused__native_batch_norm_legit_no_training_convolution_relu_6 --------------------------
	.section	.nv.info.triton_poi_fused__native_batch_norm_legit_no_training_convolution_relu_6,"",@"SHT_CUDA_INFO"
	.sectionflags	@""
	.align	4


	//----- nvinfo : EIATTR_CUDA_API_VERSION
	.align		4
        /*0000*/ 	.byte	0x04, 0x37
        /*0002*/ 	.short	(.L_11 - .L_10)
.L_10:
        /*0004*/ 	.word	0x0000007c


	//----- nvinfo : EIATTR_KPARAM_INFO
	.align		4
.L_11:
        /*0008*/ 	.byte	0x04, 0x17
        /*000a*/ 	.short	(.L_13 - .L_12)
.L_12:
        /*000c*/ 	.word	0x00000000
        /*0010*/ 	.short	0x0007
        /*0012*/ 	.short	0x0038
        /*0014*/ 	.byte	0x00, 0xf0, 0x11, 0x00


	//----- nvinfo : EIATTR_KPARAM_INFO
	.align		4
.L_13:
        /*0018*/ 	.byte	0x04, 0x17
        /*001a*/ 	.short	(.L_15 - .L_14)
.L_14:
        /*001c*/ 	.word	0x00000000
        /*0020*/ 	.short	0x0006
        /*0022*/ 	.short	0x0030
        /*0024*/ 	.byte	0x00, 0xf4, 0x21, 0x00


	//----- nvinfo : EIATTR_KPARAM_INFO
	.align		4
.L_15:
        /*0028*/ 	.byte	0x04, 0x17
        /*002a*/ 	.short	(.L_17 - .L_16)
.L_16:
        /*002c*/ 	.word	0x00000000
        /*0030*/ 	.short	0x0005
        /*0032*/ 	.short	0x0028
        /*0034*/ 	.byte	0x00, 0xf4, 0x21, 0x00


	//----- nvinfo : EIATTR_KPARAM_INFO
	.align		4
.L_17:
        /*0038*/ 	.byte	0x04, 0x17
        /*003a*/ 	.short	(.L_19 - .L_18)
.L_18:
        /*003c*/ 	.word	0x00000000
        /*0040*/ 	.short	0x0004
        /*0042*/ 	.short	0x0020
        /*0044*/ 	.byte	0x00, 0xf4, 0x21, 0x00


	//----- nvinfo : EIATTR_KPARAM_INFO
	.align		4
.L_19:
        /*0048*/ 	.byte	0x04, 0x17
        /*004a*/ 	.short	(.L_21 - .L_20)
.L_20:
        /*004c*/ 	.word	0x00000000
        /*0050*/ 	.short	0x0003
        /*0052*/ 	.short	0x0018
        /*0054*/ 	.byte	0x00, 0xf4, 0x21, 0x00


	//----- nvinfo : EIATTR_KPARAM_INFO
	.align		4
.L_21:
        /*0058*/ 	.byte	0x04, 0x17
        /*005a*/ 	.short	(.L_23 - .L_22)
.L_22:
        /*005c*/ 	.word	0x00000000
        /*0060*/ 	.short	0x0002
        /*0062*/ 	.short	0x0010
        /*0064*/ 	.byte	0x00, 0xf4, 0x21, 0x00


	//----- nvinfo : EIATTR_KPARAM_INFO
	.align		4
.L_23:
        /*0068*/ 	.byte	0x04, 0x17
        /*006a*/ 	.short	(.L_25 - .L_24)
.L_24:
        /*006c*/ 	.word	0x00000000
        /*0070*/ 	.short	0x0001
        /*0072*/ 	.short	0x0008
        /*0074*/ 	.byte	0x00, 0xf4, 0x21, 0x00


	//----- nvinfo : EIATTR_KPARAM_INFO
	.align		4
.L_25:
        /*0078*/ 	.byte	0x04, 0x17
        /*007a*/ 	.short	(.L_27 - .L_26)
.L_26:
        /*007c*/ 	.word	0x00000000
        /*0080*/ 	.short	0x0000
        /*0082*/ 	.short	0x0000
        /*0084*/ 	.byte	0x00, 0xf4, 0x21, 0x00


	//----- nvinfo : EIATTR_SPARSE_MMA_MASK
	.align		4
.L_27:
        /*0088*/ 	.byte	0x03, 0x50
        /*008a*/ 	.short	0x0000


	//----- nvinfo : EIATTR_MAXREG_COUNT
	.align		4
        /*008c*/ 	.byte	0x03, 0x1b
        /*008e*/ 	.short	0x00ff


	//----- nvinfo : EIATTR_EXIT_INSTR_OFFSETS
	.align		4
        /*0090*/ 	.byte	0x04, 0x1c
        /*0092*/ 	.short	(.L_29 - .L_28)


	//   ....[0]....
.L_28:
        /*0094*/ 	.word	0x00000320


	//----- nvinfo : EIATTR_REQNTID
	.align		4
.L_29:
        /*0098*/ 	.byte	0x04, 0x10
        /*009a*/ 	.short	(.L_31 - .L_30)
.L_30:
        /*009c*/ 	.word	0x00000080
        /*00a0*/ 	.word	0x00000001
        /*00a4*/ 	.word	0x00000001


	//----- nvinfo : EIATTR_CBANK_PARAM_SIZE
	.align		4
.L_31:
        /*00a8*/ 	.byte	0x03, 0x19
        /*00aa*/ 	.short	0x003c


	//----- nvinfo : EIATTR_PARAM_CBANK
	.align		4
        /*00ac*/ 	.byte	0x04, 0x0a
        /*00ae*/ 	.short	(.L_33 - .L_32)
	.align		4
.L_32:
        /*00b0*/ 	.word	index@(.nv.constant0.triton_poi_fused__native_batch_norm_legit_no_training_convolution_relu_6)
        /*00b4*/ 	.short	0x0210
        /*00b6*/ 	.short	0x003c


	//----- nvinfo : EIATTR_SW_WAR
	.align		4
.L_33:
        /*00b8*/ 	.byte	0x04, 0x36
        /*00ba*/ 	.short	(.L_35 - .L_34)
.L_34:
        /*00bc*/ 	.word	0x00000008
.L_35:


//--------------------- .nv.callgraph             --------------------------
	.section	.nv.callgraph,"",@"SHT_CUDA_CALLGRAPH"
	.align	4
	.sectionentsize	8
	.align		4
        /*0000*/ 	.word	0x00000000
	.align		4
        /*0004*/ 	.word	0xffffffff
	.align		4
        /*0008*/ 	.word	0x00000000
	.align		4
        /*000c*/ 	.word	0xfffffffe
	.align		4
        /*0010*/ 	.word	0x00000000
	.align		4
        /*0014*/ 	.word	0xfffffffd
	.align		4
        /*0018*/ 	.word	0x00000000
	.align		4
        /*001c*/ 	.word	0xfffffffc


//--------------------- .nv.constant4             --------------------------
	.section	.nv.constant4,"a",@progbits
	.align	8
	.align		8
.nv.constant4:
        /*0000*/ 	.dword	_$_str
	.align		8
        /*0008*/ 	.dword	_$_str_$_2


//--------------------- .text.triton_poi_fused__native_batch_norm_legit_no_training_convolution_relu_6 --------------------------
	.section	.text.triton_poi_fused__native_batch_norm_legit_no_training_convolution_relu_6,"ax",@progbits
	.align	128
        .global         triton_poi_fused__native_batch_norm_legit_no_training_convolution_relu_6
        .type           triton_poi_fused__native_batch_norm_legit_no_training_convolution_relu_6,@function
        .size           triton_poi_fused__native_batch_norm_legit_no_training_convolution_relu_6,(.L_x_1 - triton_poi_fused__native_batch_norm_legit_no_training_convolution_relu_6)
        .other          triton_poi_fused__native_batch_norm_legit_no_training_convolution_relu_6,@"STO_CUDA_ENTRY STV_DEFAULT"
triton_poi_fused__native_batch_norm_legit_no_training_convolution_relu_6:
.text.triton_poi_fused__native_batch_norm_legit_no_training_convolution_relu_6:
[----:B------:R-:W-:Y:S01]  /*0000*/  LDC R1, c[0x0][0x28] ;  /* 0x00000a00ff017b82 */ /* 0x000fe20000000800 */
[----:B------:R-:W1:Y:S07]  /*0010*/  S2R R0, SR_TID.X ;  /* 0x0000000000007919 */ /* 0x000e6e0000002100 */
[----:B------:R-:W2:Y:S01]  /*0020*/  LDC.64 R10, c[0x0][0x228] ;  /* 0x00008a00ff0a7b82 */ /* 0x000ea20000000a00 */
[----:B------:R-:W-:Y:S01]  /*0030*/  ULDC.64 UR4, c[0x0][0x208] ;  /* 0x0000820000047ab9 */ /* 0x000fe20000000a00 */
[----:B------:R-:W3:Y:S06]  /*0040*/  S2R R3, SR_CTAID.X ;  /* 0x0000000000037919 */ /* 0x000eec0000002500 */
[----:B------:R-:W4:Y:S08]  /*0050*/  LDC.64 R6, c[0x0][0x218] ;  /* 0x00008600ff067b82 */ /* 0x000f300000000a00 */
[----:B------:R-:W5:Y:S08]  /*0060*/  LDC.64 R8, c[0x0][0x220] ;  /* 0x00008800ff087b82 */ /* 0x000f700000000a00 */
[----:B------:R-:W5:Y:S01]  /*0070*/  LDC.64 R12, c[0x0][0x230] ;  /* 0x00008c00ff0c7b82 */ /* 0x000f620000000a00 */
[----:B-1----:R-:W-:-:S07]  /*0080*/  LOP3.LUT R0, R0, 0x7f, RZ, 0xc0, !PT ;  /* 0x0000007f00007812 */ /* 0x002fce00078ec0ff */
[----:B------:R-:W1:Y:S01]  /*0090*/  LDC.64 R4, c[0x0][0x238] ;  /* 0x00008e00ff047b82 */ /* 0x000e620000000a00 */
[----:B---3--:R-:W-:Y:S02]  /*00a0*/  SHF.R.S32.HI R2, RZ, 0x18, R3 ;  /* 0x00000018ff027819 */ /* 0x008fe40000011403 */
[----:B------:R-:W-:Y:S02]  /*00b0*/  LEA R0, R3, R0, 0x7 ;  /* 0x0000000003007211 */ /* 0x000fe400078e38ff */
[----:B------:R-:W-:-:S04]  /*00c0*/  SGXT R3, R2, 0x1 ;  /* 0x000000010203781a */ /* 0x000fc80000000200 */
[----:B------:R-:W-:-:S04]  /*00d0*/  LEA.HI R3, R3, R0, RZ, 0x6 ;  /* 0x0000000003037211 */ /* 0x000fc800078f30ff */
[----:B------:R-:W-:-:S04]  /*00e0*/  LOP3.LUT R3, R3, 0xffffffc0, RZ, 0xc0, !PT ;  /* 0xffffffc003037812 */ /* 0x000fc800078ec0ff */
[----:B------:R-:W-:Y:S02]  /*00f0*/  IADD3 R15, R0, -R3, RZ ;  /* 0x80000003000f7210 */ /* 0x000fe40007ffe0ff */
[----:B------:R-:W3:Y:S03]  /*0100*/  LDC.64 R2, c[0x0][0x210] ;  /* 0x00008400ff027b82 */ /* 0x000ee60000000a00 */
[----:B--2---:R-:W-:-:S05]  /*0110*/  IMAD.WIDE R10, R15, 0x4, R10 ;  /* 0x000000040f0a7825 */ /* 0x004fca00078e020a */
[----:B------:R2:W2:Y:S01]  /*0120*/  LDG.E.EL R16, desc[UR4][R10.64] ;  /* 0x000000040a107981 */ /* 0x0004a2000c2e1900 */
[----:B----4-:R-:W-:-:S04]  /*0130*/  IMAD.WIDE R6, R15, 0x4, R6 ;  /* 0x000000040f067825 */ /* 0x010fc800078e0206 */
[C---:B-----5:R-:W-:Y:S02]  /*0140*/  IMAD.WIDE R8, R15.reuse, 0x4, R8 ;  /* 0x000000040f087825 */ /* 0x060fe400078e0208 */
[----:B------:R4:W5:Y:S02]  /*0150*/  LDG.E.EL R7, desc[UR4][R6.64] ;  /* 0x0000000406077981 */ /* 0x000964000c2e1900 */
[----:B---3--:R-:W-:Y:S02]  /*0160*/  IMAD.WIDE R2, R0, 0x4, R2 ;  /* 0x0000000400027825 */ /* 0x008fe400078e0202 */
[----:B------:R-:W3:Y:S04]  /*0170*/  LDG.E.EL R8, desc[UR4][R8.64] ;  /* 0x0000000408087981 */ /* 0x000ee8000c2e1900 */
[----:B------:R-:W5:Y:S01]  /*0180*/  LDG.E R14, desc[UR4][R2.64] ;  /* 0x00000004020e7981 */ /* 0x000f62000c1e1900 */
[----:B0-2---:R-:W-:-:S04]  /*0190*/  IMAD.WIDE R10, R15, 0x4, R12 ;  /* 0x000000040f0a7825 */ /* 0x005fc800078e020c */
[----:B-1----:R-:W-:Y:S02]  /*01a0*/  IMAD.WIDE R12, R15, 0x4, R4 ;  /* 0x000000040f0c7825 */ /* 0x002fe400078e0204 */
[----:B------:R-:W2:Y:S01]  /*01b0*/  LDG.E.EL R10, desc[UR4][R10.64] ;  /* 0x000000040a0a7981 */ /* 0x000ea2000c2e1900 */
[----:B----4-:R-:W-:Y:S01]  /*01c0*/  HFMA2.MMA R6, -RZ, RZ, 1.625, 0 ;  /* 0x3e800000ff067435 */ /* 0x010fe200000001ff */
[----:B------:R-:W0:Y:S02]  /*01d0*/  LDC.64 R4, c[0x0][0x240] ;  /* 0x00009000ff047b82 */ /* 0x000e240000000a00 */
[----:B------:R-:W2:Y:S01]  /*01e0*/  LDG.E.EL R13, desc[UR4][R12.64] ;  /* 0x000000040c0d7981 */ /* 0x000ea2000c2e1900 */
[----:B0-----:R-:W-:-:S04]  /*01f0*/  IMAD.WIDE R4, R0, 0x4, R4 ;  /* 0x0000000400047825 */ /* 0x001fc800078e0204 */
[----:B------:R-:W-:-:S04]  /*0200*/  FADD R16, R16, 0.0010000000474974513054 ;  /* 0x3a83126f10107421 */ /* 0x000fc80000000000 */
[----:B------:R-:W0:Y:S02]  /*0210*/  MUFU.SQRT R15, R16 ;  /* 0x00000010000f7308 */ /* 0x000e240000002000 */
[C---:B0-----:R-:W-:Y:S02]  /*0220*/  FSETP.GT.AND P0, PT, R15.reuse, 8.50705917302346158658e+37, PT ;  /* 0x7e8000000f00780b */ /* 0x041fe40003f04000 */
[----:B------:R-:W-:-:S11]  /*0230*/  FSETP.GEU.AND P1, PT, R15, 1.175494350822287508e-38, PT ;  /* 0x008000000f00780b */ /* 0x000fd60003f2e000 */
[----:B------:R-:W-:-:S04]  /*0240*/  @P0 FMUL R15, R15, 0.25 ;  /* 0x3e8000000f0f0820 */ /* 0x000fc80000400000 */
[----:B------:R-:W-:-:S06]  /*0250*/  @!P1 FMUL R15, R15, 16777216 ;  /* 0x4b8000000f0f9820 */ /* 0x000fcc0000400000 */
[----:B------:R-:W0:Y:S01]  /*0260*/  MUFU.RCP R15, R15 ;  /* 0x0000000f000f7308 */ /* 0x000e220000001000 */
[----:B------:R-:W-:Y:S01]  /*0270*/  FSEL R6, R6, 1, P0 ;  /* 0x3f80000006067808 */ /* 0x000fe20000000000 */
[----:B-----5:R-:W-:-:S04]  /*0280*/  FADD R7, R14, R7 ;  /* 0x000000070e077221 */ /* 0x020fc80000000000 */
[----:B------:R-:W-:Y:S01]  /*0290*/  @!P1 FMUL R6, R6, 16777216 ;  /* 0x4b80000006069820 */ /* 0x000fe20000400000 */
[----:B---3--:R-:W-:-:S03]  /*02a0*/  FADD R8, -R8, R7 ;  /* 0x0000000708087221 */ /* 0x008fc60000000100 */
[----:B0-----:R-:W-:-:S04]  /*02b0*/  FMUL R9, R15, R6 ;  /* 0x000000060f097220 */ /* 0x001fc80000400000 */
[----:B------:R-:W-:-:S04]  /*02c0*/  FMUL R8, R8, R9 ;  /* 0x0000000908087220 */ /* 0x000fc80000400000 */
[----:B--2---:R-:W-:-:S05]  /*02d0*/  FFMA R8, R10, R8, R13 ;  /* 0x000000080a087223 */ /* 0x004fca000000000d */
[----:B------:R-:W-:-:S04]  /*02e0*/  FSETP.GEU.AND P0, PT, R8, RZ, PT ;  /* 0x000000ff0800720b */ /* 0x000fc80003f0e000 */
[----:B------:R-:W-:Y:S01]  /*02f0*/  FSEL R9, R8, RZ, P0 ;  /* 0x000000ff08097208 */ /* 0x000fe20000000000 */
[----:B------:R-:W-:Y:S04]  /*0300*/  STG.E desc[UR4][R2.64], R7 ;  /* 0x0000000702007986 */ /* 0x000fe8000c101904 */
[----:B------:R-:W-:Y:S01]  /*0310*/  STG.E desc[UR4][R4.64], R9 ;  /* 0x0000000904007986 */ /* 0x000fe2000c101904 */
[----:B------:R-:W-:Y:S05]  /*0320*/  EXIT ;  /* 0x000000000000794d */ /* 0x000fea0003800000 */
.L_x_0:
[----:B------:R-:W-:-:S00]  /*0330*/  BRA `(.L_x_0) ;  /* 0xfffffffc00fc7947 */ /* 0x000fc0000383ffff */
[----:B------:R-:W-:-:S00]  /*0340*/  NOP ;  /* 0x0000000000007918 */ /* 0x000fc00000000000 */
        /* <DEDUP_REMOVED lines=11> */
.L_x_1:


//--------------------- .nv.global.init           --------------------------
	.section	.nv.global.init,"aw",@progbits
.nv.global.init:
	.type		_$_str,@object
	.size		_$_str,(_$_str_$_2 - _$_str)
_$_str:
        /*0000*/ 	.byte	0x5f, 0x5f, 0x43, 0x55, 0x44, 0x41, 0x5f, 0x46, 0x54, 0x5a, 0x00
	.type		_$_str_$_2,@object
	.size		_$_str_$_2,(.L_1 - _$_str_$_2)
_$_str_$_2:
        /*000b*/ 	.byte	0x5f, 0x5f, 0x43, 0x55, 0x44, 0x41, 0x5f, 0x50, 0x52, 0x45, 0x43, 0x5f, 0x53, 0x51, 0x52, 0x54
        /*001b*/ 	.byte	0x00
.L_1:


//--------------------- .nv.constant0.triton_poi_fused__native_batch_norm_legit_no_training_convolution_relu_6 --------------------------
	.section	.nv.constant0.triton_poi_fused__native_batch_norm_legit_no_training_convolution_relu_6,"a",@progbits
	.sectionflags	@""
	.align	4
.nv.constant0.triton_poi_fused__native_batch_norm_legit_no_training_convolution_relu_6:
	.zero		588
